	.headerflags	@"EF_CUDA_TEXMODE_UNIFIED EF_CUDA_64BIT_ADDRESS EF_CUDA_SM89 EF_CUDA_VIRTUAL_SM(EF_CUDA_SM89)"
	.elftype	@"ET_EXEC"


//--------------------- .nv.info                  --------------------------
	.section	.nv.info,"",@"SHT_CUDA_INFO"
	.align	4


	//----- nvinfo : EIATTR_REGCOUNT
	.align		4
        /*0000*/ 	.byte	0x04, 0x2f
        /*0002*/ 	.short	(.L_2 - .L_1)
	.align		4
.L_1:
        /*0004*/ 	.word	index@(triton__0d1de)
        /*0008*/ 	.word	0x0000000c


	//----- nvinfo : EIATTR_MAX_STACK_SIZE
	.align		4
.L_2:
        /*000c*/ 	.byte	0x04, 0x23
        /*000e*/ 	.short	(.L_4 - .L_3)
	.align		4
.L_3:
        /*0010*/ 	.word	index@(triton__0d1de)
        /*0014*/ 	.word	0x00000000


	//----- nvinfo : EIATTR_MIN_STACK_SIZE
	.align		4
.L_4:
        /*0018*/ 	.byte	0x04, 0x12
        /*001a*/ 	.short	(.L_6 - .L_5)
	.align		4
.L_5:
        /*001c*/ 	.word	index@(triton__0d1de)
        /*0020*/ 	.word	0x00000000


	//----- nvinfo : EIATTR_FRAME_SIZE
	.align		4
.L_6:
        /*0024*/ 	.byte	0x04, 0x11
        /*0026*/ 	.short	(.L_8 - .L_7)
	.align		4
.L_7:
        /*0028*/ 	.word	index@(triton__0d1de)
        /*002c*/ 	.word	0x00000000
.L_8:


//--------------------- .nv.info.triton__0d1de    --------------------------
	.section	.nv.info.triton__0d1de,"",@"SHT_CUDA_INFO"
	.align	4


	//----- nvinfo : EIATTR_CUDA_API_VERSION
	.align		4
        /*0000*/ 	.byte	0x04, 0x37
        /*0002*/ 	.short	(.L_10 - .L_9)
.L_9:
        /*0004*/ 	.word	0x0000007b


	//----- nvinfo : EIATTR_PARAM_CBANK
	.align		4
.L_10:
        /*0008*/ 	.byte	0x04, 0x0a
        /*000a*/ 	.short	(.L_12 - .L_11)
	.align		4
.L_11:
        /*000c*/ 	.word	index@(.nv.constant0.triton__0d1de)
        /*0010*/ 	.short	0x0160
        /*0012*/ 	.short	0x000c


	//----- nvinfo : EIATTR_CBANK_PARAM_SIZE
	.align		4
.L_12:
        /*0014*/ 	.byte	0x03, 0x19
        /*0016*/ 	.short	0x000c


	//----- nvinfo : EIATTR_KPARAM_INFO
	.align		4
        /*0018*/ 	.byte	0x04, 0x17
        /*001a*/ 	.short	(.L_14 - .L_13)
.L_13:
        /*001c*/ 	.word	0x00000000
        /*0020*/ 	.short	0x0001
        /*0022*/ 	.short	0x0008
        /*0024*/ 	.byte	0x00, 0xf0, 0x11, 0x00


	//----- nvinfo : EIATTR_KPARAM_INFO
	.align		4
.L_14:
        /*0028*/ 	.byte	0x04, 0x17
        /*002a*/ 	.short	(.L_16 - .L_15)
.L_15:
        /*002c*/ 	.word	0x00000000
        /*0030*/ 	.short	0x0000
        /*0032*/ 	.short	0x0000
        /*0034*/ 	.byte	0x00, 0xf0, 0x21, 0x00


	//----- nvinfo : EIATTR_MAXREG_COUNT
	.align		4
.L_16:
        /*0038*/ 	.byte	0x03, 0x1b
        /*003a*/ 	.short	0x00ff


	//----- nvinfo : EIATTR_EXIT_INSTR_OFFSETS
	.align		4
        /*003c*/ 	.byte	0x04, 0x1c
        /*003e*/ 	.short	(.L_18 - .L_17)


	//   ....[0]....
.L_17:
        /*0040*/ 	.word	0x000003f0


	//----- nvinfo : EIATTR_MAX_THREADS
	.align		4
.L_18:
        /*0044*/ 	.byte	0x04, 0x05
        /*0046*/ 	.short	(.L_20 - .L_19)
.L_19:
        /*0048*/ 	.word	0x00000100
        /*004c*/ 	.word	0x00000001
        /*0050*/ 	.word	0x00000001


	//----- nvinfo : EIATTR_CRS_STACK_SIZE
	.align		4
.L_20:
        /*0054*/ 	.byte	0x04, 0x1e
        /*0056*/ 	.short	(.L_22 - .L_21)
.L_21:
        /*0058*/ 	.word	0x00000000
.L_22:


//--------------------- .nv.rel.action            --------------------------
	.section	.nv.rel.action,"",@"SHT_CUDA_RELOCINFO"
	.align	8
	.sectionentsize	8
        /*0000*/ 	.byte	0x73, 0x00, 0x00, 0x00, 0x00, 0x00, 0x00, 0x00, 0x00, 0x00, 0x00, 0x11, 0x25, 0x00, 0x05, 0x36


//--------------------- .nv.constant0.triton__0d1de --------------------------
	.section	.nv.constant0.triton__0d1de,"a",@progbits
	.align	4
.nv.constant0.triton__0d1de:
	.zero		364


//--------------------- .text.triton__0d1de       --------------------------
	.section	.text.triton__0d1de,"ax",@progbits
	.sectioninfo	@"SHI_REGISTERS=12"
	.align	128
        .global         triton__0d1de
        .type           triton__0d1de,@function
        .size           triton__0d1de,(.L_x_7 - triton__0d1de)
        .other          triton__0d1de,@"STO_CUDA_ENTRY STV_DEFAULT"
triton__0d1de:
.text.triton__0d1de:
[----:B------:R-:W-:-:S02]  /*0000*/  MOV R1, c[0x0][0x28] ;  /* 0x00000a0000017a02 */ /* 0x000fc40000000f00 */
[----:B------:R-:W0:Y:S01]  /*0010*/  S2R R0, SR_TID.X ;  /* 0x0000000000007919 */ /* 0x000e220000002100 */
[----:B------:R-:W-:Y:S01]  /*0020*/  MOV R5, 0x2 ;  /* 0x0000000200057802 */ /* 0x000fe20000000f00 */
[----:B------:R-:W-:Y:S02]  /*0030*/  ULDC.64 UR4, c[0x0][0x118] ;  /* 0x0000460000047ab9 */ /* 0x000fe40000000a00 */
[----:B------:R-:W1:Y:S01]  /*0040*/  S2R R3, SR_CTAID.X ;  /* 0x0000000000037919 */ /* 0x000e620000002500 */
[----:B0-----:R-:W-:-:S04]  /*0050*/  SHF.L.U32 R0, R0, 0x1, RZ ;  /* 0x0000000100007819 */ /* 0x001fc800000006ff */
[----:B------:R-:W-:-:S04]  /*0060*/  LOP3.LUT R0, R0, 0x1fe, RZ, 0xc0, !PT ;  /* 0x000001fe00007812 */ /* 0x000fc800078ec0ff */
[----:B-1----:R-:W-:-:S05]  /*0070*/  LEA R0, R3, R0, 0x9 ;  /* 0x0000000003007211 */ /* 0x002fca00078e48ff */
[----:B------:R-:W-:-:S05]  /*0080*/  IMAD.WIDE R2, R0, R5, c[0x0][0x160] ;  /* 0x0000580000027625 */ /* 0x000fca00078e0205 */
[----:B------:R-:W2:Y:S01]  /*0090*/  LDG.E R0, [R2.64] ;  /* 0x0000000402007981 */ /* 0x000ea2000c1e1900 */
[----:B------:R-:W-:Y:S01]  /*00a0*/  BSSY B0, `(.L_x_0) ;  /* 0x000001c000007945 */ /* 0x000fe20003800000 */
[C---:B--2---:R-:W-:Y:S02]  /*00b0*/  SHF.L.U32 R4, R0.reuse, 0x10, RZ ;  /* 0x0000001000047819 */ /* 0x044fe400000006ff */
[----:B------:R-:W-:-:S03]  /*00c0*/  PRMT R0, R0, 0x7632, R0 ;  /* 0x0000763200007816 */ /* 0x000fc60000000000 */
[----:B------:R-:W-:Y:S01]  /*00d0*/  FMUL R4, R4, 0.0625 ;  /* 0x3d80000004047820 */ /* 0x000fe20000400000 */
[----:B------:R-:W-:-:S03]  /*00e0*/  SHF.L.U32 R0, R0, 0x10, RZ ;  /* 0x0000001000007819 */ /* 0x000fc600000006ff */
[----:B------:R-:W-:Y:S02]  /*00f0*/  FMUL R4, R4, 0.019999999552965164185 ;  /* 0x3ca3d70a04047820 */ /* 0x000fe40000400000 */
[----:B------:R-:W-:Y:S02]  /*0100*/  FMUL R0, R0, 0.0625 ;  /* 0x3d80000000007820 */ /* 0x000fe40000400000 */
[----:B------:R-:W-:Y:S02]  /*0110*/  FADD.FTZ R6, |R4|, -RZ ;  /* 0x800000ff04067221 */ /* 0x000fe40000010200 */
[----:B------:R-:W-:-:S03]  /*0120*/  FMUL R5, R0, 0.019999999552965164185 ;  /* 0x3ca3d70a00057820 */ /* 0x000fc60000400000 */
[----:B------:R-:W-:-:S13]  /*0130*/  FSETP.GE.AND P0, PT, R6, 0.60000002384185791016, PT ;  /* 0x3f19999a0600780b */ /* 0x000fda0003f06000 */
[----:B------:R-:W-:Y:S05]  /*0140*/  @!P0 BRA `(.L_x_1) ;  /* 0x000000a000008947 */ /* 0x000fea0003800000 */
[C---:B------:R-:W-:Y:S01]  /*0150*/  FMUL R0, R6.reuse, 2.8853900432586669922 ;  /* 0x4038aa3b06007820 */ /* 0x040fe20000400000 */
[----:B------:R-:W-:Y:S02]  /*0160*/  MOV R8, 0x3f800000 ;  /* 0x3f80000000087802 */ /* 0x000fe40000000f00 */
[----:B------:R-:W-:-:S03]  /*0170*/  FSETP.GE.AND P0, PT, R6, 9.010913848876953125, PT ;  /* 0x41102cb40600780b */ /* 0x000fc60003f06000 */
[----:B------:R-:W0:Y:S02]  /*0180*/  MUFU.EX2 R0, R0 ;  /* 0x0000000000007308 */ /* 0x000e240000000800 */
[----:B0-----:R-:W-:-:S06]  /*0190*/  FADD R7, R0, 1 ;  /* 0x3f80000000077421 */ /* 0x001fcc0000000000 */
[----:B------:R-:W0:Y:S02]  /*01a0*/  MUFU.RCP R7, R7 ;  /* 0x0000000700077308 */ /* 0x000e240000001000 */
[----:B0-----:R-:W-:-:S05]  /*01b0*/  FFMA.FTZ R8, R7, -2, R8 ;  /* 0xc000000007087823 */ /* 0x001fca0000010008 */
[----:B------:R-:W-:-:S04]  /*01c0*/  FSEL R9, R8, 1, !P0 ;  /* 0x3f80000008097808 */ /* 0x000fc80004000000 */
[----:B------:R-:W-:Y:S01]  /*01d0*/  LOP3.LUT R4, R9, 0x80000000, R4, 0xf8, !PT ;  /* 0x8000000009047812 */ /* 0x000fe200078ef804 */
[----:B------:R-:W-:Y:S05]  /*01e0*/  BRA `(.L_x_2) ;  /* 0x0000007000007947 */ /* 0x000fea0003800000 */
.L_x_1:
[----:B------:R-:W-:Y:S01]  /*01f0*/  MOV R0, 0x3c80f082 ;  /* 0x3c80f08200007802 */ /* 0x000fe20000000f00 */
[----:B------:R-:W-:-:S04]  /*0200*/  FMUL R7, R4, R4 ;  /* 0x0000000404077220 */ /* 0x000fc80000400000 */
[----:B------:R-:W-:-:S04]  /*0210*/  FFMA.FTZ R0, R7, R0, -0.052303962409496307373 ;  /* 0xbd563cae07007423 */ /* 0x000fc80000010000 */
[----:B------:R-:W-:-:S04]  /*0220*/  FFMA.FTZ R0, R7, R0, 0.1331529766321182251 ;  /* 0x3e08594107007423 */ /* 0x000fc80000010000 */
[----:B------:R-:W-:-:S04]  /*0230*/  FFMA.FTZ R0, R7, R0, -0.33332768082618713379 ;  /* 0xbeaaa9ed07007423 */ /* 0x000fc80000010000 */
[----:B------:R-:W-:-:S04]  /*0240*/  FFMA.FTZ R7, R7, R0, RZ ;  /* 0x0000000007077223 */ /* 0x000fc800000100ff */
[----:B------:R-:W-:-:S02]  /*0250*/  FFMA.FTZ R4, R4, R7, R4 ;  /* 0x0000000704047223 */ /* 0x000fc40000010004 */
.L_x_2:
[----:B------:R-:W-:Y:S05]  /*0260*/  BSYNC B0 ;  /* 0x0000000000007941 */ /* 0x000fea0003800000 */
.L_x_0:
[----:B------:R-:W-:Y:S01]  /*0270*/  FADD.FTZ R8, |R5|, -RZ ;  /* 0x800000ff05087221 */ /* 0x000fe20000010200 */
[----:B------:R-:W-:Y:S04]  /*0280*/  BSSY B0, `(.L_x_3) ;  /* 0x0000014000007945 */ /* 0x000fe80003800000 */
        /* <DEDUP_REMOVED lines=12> */
.L_x_4:
[----:B------:R-:W-:Y:S01]  /*0350*/  MOV R0, 0x3c80f082 ;  /* 0x3c80f08200007802 */ /* 0x000fe20000000f00 */
[----:B------:R-:W-:-:S04]  /*0360*/  FMUL R7, R5, R5 ;  /* 0x0000000505077220 */ /* 0x000fc80000400000 */
[----:B------:R-:W-:-:S04]  /*0370*/  FFMA.FTZ R0, R7, R0, -0.052303962409496307373 ;  /* 0xbd563cae07007423 */ /* 0x000fc80000010000 */
[----:B------:R-:W-:-:S04]  /*0380*/  FFMA.FTZ R0, R7, R0, 0.1331529766321182251 ;  /* 0x3e08594107007423 */ /* 0x000fc80000010000 */
[----:B------:R-:W-:-:S04]  /*0390*/  FFMA.FTZ R0, R7, R0, -0.33332768082618713379 ;  /* 0xbeaaa9ed07007423 */ /* 0x000fc80000010000 */
[----:B------:R-:W-:-:S04]  /*03a0*/  FFMA.FTZ R0, R7, R0, RZ ;  /* 0x0000000007007223 */ /* 0x000fc800000100ff */
[----:B------:R-:W-:-:S02]  /*03b0*/  FFMA.FTZ R5, R5, R0, R5 ;  /* 0x0000000005057223 */ /* 0x000fc40000010005 */
.L_x_5:
[----:B------:R-:W-:Y:S05]  /*03c0*/  BSYNC B0 ;  /* 0x0000000000007941 */ /* 0x000fea0003800000 */
.L_x_3:
[----:B------:R-:W-:-:S05]  /*03d0*/  F2FP.BF16.F32.PACK_AB R5, R5, R4 ;  /* 0x000000040505723e */ /* 0x000fca00000010ff */
[----:B------:R-:W-:Y:S01]  /*03e0*/  STG.E [R2.64], R5 ;  /* 0x0000000502007986 */ /* 0x000fe2000c101904 */
[----:B------:R-:W-:Y:S05]  /*03f0*/  EXIT ;  /* 0x000000000000794d */ /* 0x000fea0003800000 */
.L_x_6:
[----:B------:R-:W-:-:S00]  /*0400*/  BRA `(.L_x_6) ;  /* 0xfffffff000007947 */ /* 0x000fc0000383ffff */
[----:B------:R-:W-:-:S00]  /*0410*/  NOP ;  /* 0x0000000000007918 */ /* 0x000fc00000000000 */
        /* <DEDUP_REMOVED lines=14> */
.L_x_7:


//--------------------- .nv.global.init           --------------------------
	.section	.nv.global.init,"aw",@progbits
.nv.global.init:
	.type		_$_str,@object
	.size		_$_str,(.L_0 - _$_str)
_$_str:
        /*0000*/ 	.byte	0x5f, 0x5f, 0x43, 0x55, 0x44, 0x41, 0x5f, 0x46, 0x54, 0x5a, 0x00
.L_0:
